	.headerflags	@"EF_CUDA_TEXMODE_UNIFIED EF_CUDA_64BIT_ADDRESS EF_CUDA_ACCELERATORS EF_CUDA_SM90 EF_CUDA_VIRTUAL_SM(EF_CUDA_SM90)"
	.elftype	@"ET_EXEC"


//--------------------- .nv.info                  --------------------------
	.section	.nv.info,"",@"SHT_CUDA_INFO"
	.align	4


	//----- nvinfo : EIATTR_REGCOUNT
	.align		4
        /*0000*/ 	.byte	0x04, 0x2f
        /*0002*/ 	.short	(.L_1 - .L_0)
	.align		4
.L_0:
        /*0004*/ 	.word	index@(triton_poi_fused_clone_2)
        /*0008*/ 	.word	0x0000000f


	//----- nvinfo : EIATTR_MIN_STACK_SIZE
	.align		4
.L_1:
        /*000c*/ 	.byte	0x04, 0x12
        /*000e*/ 	.short	(.L_3 - .L_2)
	.align		4
.L_2:
        /*0010*/ 	.word	index@(triton_poi_fused_clone_2)
        /*0014*/ 	.word	0x00000000


	//----- nvinfo : EIATTR_FRAME_SIZE
	.align		4
.L_3:
        /*0018*/ 	.byte	0x04, 0x11
        /*001a*/ 	.short	(.L_5 - .L_4)
	.align		4
.L_4:
        /*001c*/ 	.word	index@(triton_poi_fused_clone_2)
        /*0020*/ 	.word	0x00000000


	//----- nvinfo : EIATTR_MIN_STACK_SIZE
	.align		4
.L_5:
        /*0024*/ 	.byte	0x04, 0x12
        /*0026*/ 	.short	(.L_7 - .L_6)
	.align		4
.L_6:
        /*0028*/ 	.word	index@(triton_poi_fused_clone_2)
        /*002c*/ 	.word	0x00000000
.L_7:


//--------------------- .nv.info.triton_poi_fused_clone_2 --------------------------
	.section	.nv.info.triton_poi_fused_clone_2,"",@"SHT_CUDA_INFO"
	.sectionflags	@""
	.align	4


	//----- nvinfo : EIATTR_CUDA_API_VERSION
	.align		4
        /*0000*/ 	.byte	0x04, 0x37
        /*0002*/ 	.short	(.L_9 - .L_8)
.L_8:
        /*0004*/ 	.word	0x0000007c


	//----- nvinfo : EIATTR_KPARAM_INFO
	.align		4
.L_9:
        /*0008*/ 	.byte	0x04, 0x17
        /*000a*/ 	.short	(.L_11 - .L_10)
.L_10:
        /*000c*/ 	.word	0x00000000
        /*0010*/ 	.short	0x0003
        /*0012*/ 	.short	0x0014
        /*0014*/ 	.byte	0x00, 0xf0, 0x11, 0x00


	//----- nvinfo : EIATTR_KPARAM_INFO
	.align		4
.L_11:
        /*0018*/ 	.byte	0x04, 0x17
        /*001a*/ 	.short	(.L_13 - .L_12)
.L_12:
        /*001c*/ 	.word	0x00000000
        /*0020*/ 	.short	0x0002
        /*0022*/ 	.short	0x0010
        /*0024*/ 	.byte	0x00, 0xf0, 0x11, 0x00


	//----- nvinfo : EIATTR_KPARAM_INFO
	.align		4
.L_13:
        /*0028*/ 	.byte	0x04, 0x17
        /*002a*/ 	.short	(.L_15 - .L_14)
.L_14:
        /*002c*/ 	.word	0x00000000
        /*0030*/ 	.short	0x0001
        /*0032*/ 	.short	0x0008
        /*0034*/ 	.byte	0x00, 0xf4, 0x21, 0x00


	//----- nvinfo : EIATTR_KPARAM_INFO
	.align		4
.L_15:
        /*0038*/ 	.byte	0x04, 0x17
        /*003a*/ 	.short	(.L_17 - .L_16)
.L_16:
        /*003c*/ 	.word	0x00000000
        /*0040*/ 	.short	0x0000
        /*0042*/ 	.short	0x0000
        /*0044*/ 	.byte	0x00, 0xf4, 0x21, 0x00


	//----- nvinfo : EIATTR_SPARSE_MMA_MASK
	.align		4
.L_17:
        /*0048*/ 	.byte	0x03, 0x50
        /*004a*/ 	.short	0x0000


	//----- nvinfo : EIATTR_MAXREG_COUNT
	.align		4
        /*004c*/ 	.byte	0x03, 0x1b
        /*004e*/ 	.short	0x00ff


	//----- nvinfo : EIATTR_EXIT_INSTR_OFFSETS
	.align		4
        /*0050*/ 	.byte	0x04, 0x1c
        /*0052*/ 	.short	(.L_19 - .L_18)


	//   ....[0]....
.L_18:
        /*0054*/ 	.word	0x00000320


	//   ....[1]....
        /*0058*/ 	.word	0x00000390


	//----- nvinfo : EIATTR_REQNTID
	.align		4
.L_19:
        /*005c*/ 	.byte	0x04, 0x10
        /*005e*/ 	.short	(.L_21 - .L_20)
.L_20:
        /*0060*/ 	.word	0x00000020
        /*0064*/ 	.word	0x00000001
        /*0068*/ 	.word	0x00000001


	//----- nvinfo : EIATTR_CBANK_PARAM_SIZE
	.align		4
.L_21:
        /*006c*/ 	.byte	0x03, 0x19
        /*006e*/ 	.short	0x0018


	//----- nvinfo : EIATTR_PARAM_CBANK
	.align		4
        /*0070*/ 	.byte	0x04, 0x0a
        /*0072*/ 	.short	(.L_23 - .L_22)
	.align		4
.L_22:
        /*0074*/ 	.word	index@(.nv.constant0.triton_poi_fused_clone_2)
        /*0078*/ 	.short	0x0210
        /*007a*/ 	.short	0x0018


	//----- nvinfo : EIATTR_SW_WAR
	.align		4
.L_23:
        /*007c*/ 	.byte	0x04, 0x36
        /*007e*/ 	.short	(.L_25 - .L_24)
.L_24:
        /*0080*/ 	.word	0x00000008
.L_25:


//--------------------- .nv.callgraph             --------------------------
	.section	.nv.callgraph,"",@"SHT_CUDA_CALLGRAPH"
	.align	4
	.sectionentsize	8
	.align		4
        /*0000*/ 	.word	0x00000000
	.align		4
        /*0004*/ 	.word	0xffffffff
	.align		4
        /*0008*/ 	.word	0x00000000
	.align		4
        /*000c*/ 	.word	0xfffffffe
	.align		4
        /*0010*/ 	.word	0x00000000
	.align		4
        /*0014*/ 	.word	0xfffffffd
	.align		4
        /*0018*/ 	.word	0x00000000
	.align		4
        /*001c*/ 	.word	0xfffffffc


//--------------------- .text.triton_poi_fused_clone_2 --------------------------
	.section	.text.triton_poi_fused_clone_2,"ax",@progbits
	.sectionflags	@"SHF_BARRIERS=1"
	.align	128
        .global         triton_poi_fused_clone_2
        .type           triton_poi_fused_clone_2,@function
        .size           triton_poi_fused_clone_2,(.L_x_1 - triton_poi_fused_clone_2)
        .other          triton_poi_fused_clone_2,@"STO_CUDA_ENTRY STV_DEFAULT"
triton_poi_fused_clone_2:
.text.triton_poi_fused_clone_2:
[----:B------:R-:W0:Y:S02]  /*0000*/  LDC R1, c[0x0][0x28] ;  /* 0x00000a00ff017b82 */ /* 0x000e240000000800 */
[----:B------:R-:W1:Y:S01]  /*0010*/  S2R R0, SR_CTAID.Y ;  /* 0x0000000000007919 */ /* 0x000e620000002600 */
[----:B------:R-:W2:Y:S01]  /*0020*/  LDC.64 R2, c[0x0][0x210] ;  /* 0x00008400ff027b82 */ /* 0x000ea20000000a00 */
[----:B------:R-:W-:Y:S01]  /*0030*/  ULDC.64 UR6, c[0x0][0x208] ;  /* 0x0000820000067ab9 */ /* 0x000fe20000000a00 */
[----:B------:R-:W3:Y:S01]  /*0040*/  S2R R12, SR_TID.X ;  /* 0x00000000000c7919 */ /* 0x000ee20000002100 */
[----:B------:R-:W4:Y:S01]  /*0050*/  S2R R6, SR_CTAID.X ;  /* 0x0000000000067919 */ /* 0x000f220000002500 */
[----:B-1----:R-:W-:Y:S02]  /*0060*/  IMAD.SHL.U32 R0, R0, 0x10, RZ ;  /* 0x0000001000007824 */ /* 0x002fe400078e00ff */
[----:B---3--:R-:W-:Y:S01]  /*0070*/  IMAD.SHL.U32 R5, R12, 0x2, RZ ;  /* 0x000000020c057824 */ /* 0x008fe200078e00ff */
[----:B------:R-:W-:Y:S01]  /*0080*/  SHF.R.U32.HI R9, RZ, 0x3, R12 ;  /* 0x00000003ff097819 */ /* 0x000fe2000001160c */
[----:B----4-:R-:W-:-:S03]  /*0090*/  IMAD.SHL.U32 R6, R6, 0x4, RZ ;  /* 0x0000000406067824 */ /* 0x010fc600078e00ff */
[----:B------:R-:W-:Y:S02]  /*00a0*/  LOP3.LUT R4, R0, 0xe, R5, 0xf8, !PT ;  /* 0x0000000e00047812 */ /* 0x000fe400078ef805 */
[----:B------:R-:W-:Y:S02]  /*00b0*/  SGXT.U32 R9, R9, 0x2 ;  /* 0x000000020909781a */ /* 0x000fe40000000000 */
[----:B------:R-:W-:-:S04]  /*00c0*/  SHF.R.S32.HI R7, RZ, 0x1f, R4 ;  /* 0x0000001fff077819 */ /* 0x000fc80000011404 */
[----:B------:R-:W-:Y:S02]  /*00d0*/  LEA.HI R8, R7, R4, RZ, 0x2 ;  /* 0x0000000407087211 */ /* 0x000fe400078f10ff */
[----:B------:R-:W-:Y:S02]  /*00e0*/  LOP3.LUT R7, R6, R9, RZ, 0xfc, !PT ;  /* 0x0000000906077212 */ /* 0x000fe400078efcff */
[----:B------:R-:W-:Y:S02]  /*00f0*/  LOP3.LUT R11, R8, 0xfffffffc, RZ, 0xc0, !PT ;  /* 0xfffffffc080b7812 */ /* 0x000fe400078ec0ff */
[----:B------:R-:W-:Y:S02]  /*0100*/  ISETP.GE.AND P0, PT, R7, 0x4, PT ;  /* 0x000000040700780c */ /* 0x000fe40003f06270 */
[----:B------:R-:W-:Y:S01]  /*0110*/  SHF.R.S32.HI R8, RZ, 0x2, R8 ;  /* 0x00000002ff087819 */ /* 0x000fe20000011408 */
[C---:B------:R-:W-:Y:S01]  /*0120*/  IMAD.IADD R10, R4.reuse, 0x1, -R11 ;  /* 0x00000001040a7824 */ /* 0x040fe200078e0a0b */
[----:B------:R-:W-:-:S03]  /*0130*/  ISETP.LT.AND P0, PT, R4, 0x10, !P0 ;  /* 0x000000100400780c */ /* 0x000fc60004701270 */
[----:B------:R-:W-:Y:S01]  /*0140*/  IMAD R7, R7, 0xc, R10 ;  /* 0x0000000c07077824 */ /* 0x000fe200078e020a */
[----:B------:R-:W-:-:S03]  /*0150*/  CS2R R10, SRZ ;  /* 0x00000000000a7805 */ /* 0x000fc6000001ff00 */
[----:B------:R-:W-:-:S04]  /*0160*/  IMAD R7, R8, 0x30, R7 ;  /* 0x0000003008077824 */ /* 0x000fc800078e0207 */
[----:B--2---:R-:W-:-:S05]  /*0170*/  IMAD.WIDE R2, R7, 0x4, R2 ;  /* 0x0000000407027825 */ /* 0x004fca00078e0202 */
[----:B------:R1:W2:Y:S01]  /*0180*/  @P0 LDG.E.EL.64 R10, desc[UR6][R2.64] ;  /* 0x00000006020a0981 */ /* 0x0002a2000c2e1b00 */
[----:B------:R-:W3:Y:S01]  /*0190*/  S2UR UR5, SR_CgaCtaId ;  /* 0x00000000000579c3 */ /* 0x000ee20000008800 */
[----:B------:R-:W-:Y:S01]  /*01a0*/  IMAD.SHL.U32 R4, R12, 0x8, RZ ;  /* 0x000000080c047824 */ /* 0x000fe200078e00ff */
[----:B------:R-:W-:Y:S01]  /*01b0*/  UMOV UR4, 0x400 ;  /* 0x0000040000047882 */ /* 0x000fe20000000000 */
[----:B------:R-:W-:Y:S02]  /*01c0*/  SHF.R.U32.HI R7, RZ, 0x1, R12 ;  /* 0x00000001ff077819 */ /* 0x000fe4000001160c */
[----:B------:R-:W-:Y:S02]  /*01d0*/  LOP3.LUT R6, R6, 0x2, R5, 0xf8, !PT ;  /* 0x0000000206067812 */ /* 0x000fe400078ef805 */
[----:B------:R-:W-:Y:S02]  /*01e0*/  LOP3.LUT R4, R4, 0x38, RZ, 0xc0, !PT ;  /* 0x0000003804047812 */ /* 0x000fe400078ec0ff */
[----:B------:R-:W-:-:S02]  /*01f0*/  SGXT.U32 R7, R7, 0x4 ;  /* 0x000000040707781a */ /* 0x000fc40000000000 */
[C---:B------:R-:W-:Y:S02]  /*0200*/  LOP3.LUT R9, R4.reuse, R9, RZ, 0xfc, !PT ;  /* 0x0000000904097212 */ /* 0x040fe400078efcff */
[C---:B-1----:R-:W-:Y:S02]  /*0210*/  LOP3.LUT R2, R4.reuse, 0x4, RZ, 0xfc, !PT ;  /* 0x0000000404027812 */ /* 0x042fe400078efcff */
[-C--:B------:R-:W-:Y:S02]  /*0220*/  LEA.HI R4, R4, R9.reuse, RZ, 0x1e ;  /* 0x0000000904047211 */ /* 0x080fe400078ff0ff */
[----:B------:R-:W-:Y:S02]  /*0230*/  LEA.HI R2, R2, R9, RZ, 0x1e ;  /* 0x0000000902027211 */ /* 0x000fe400078ff0ff */
[----:B------:R-:W-:Y:S02]  /*0240*/  LOP3.LUT R7, R0, R7, RZ, 0xfc, !PT ;  /* 0x0000000700077212 */ /* 0x000fe400078efcff */
[----:B------:R-:W-:-:S02]  /*0250*/  ISETP.GE.AND P0, PT, R6, 0x4, PT ;  /* 0x000000040600780c */ /* 0x000fc40003f06270 */
[----:B------:R-:W-:Y:S01]  /*0260*/  LOP3.LUT R0, R5, 0x3e, RZ, 0xc0, !PT ;  /* 0x0000003e05007812 */ /* 0x000fe200078ec0ff */
[----:B---3--:R-:W-:Y:S01]  /*0270*/  UPRMT UR4, UR5, 0x654, UR4 ;  /* 0x0000065405047896 */ /* 0x008fe20008000004 */
[----:B------:R-:W-:Y:S02]  /*0280*/  SHF.R.U32.HI R5, RZ, 0x2, R5 ;  /* 0x00000002ff057819 */ /* 0x000fe40000011605 */
[----:B------:R-:W-:Y:S02]  /*0290*/  ISETP.LT.AND P0, PT, R7, 0x10, !P0 ;  /* 0x000000100700780c */ /* 0x000fe40004701270 */
[----:B------:R-:W-:Y:S02]  /*02a0*/  SGXT.U32 R5, R5, 0x4 ;  /* 0x000000040505781a */ /* 0x000fe40000000000 */
[----:B------:R-:W-:Y:S02]  /*02b0*/  LEA R3, R4, UR4, 0x2 ;  /* 0x0000000404037c11 */ /* 0x000fe4000f8e10ff */
[----:B------:R-:W-:Y:S01]  /*02c0*/  LEA R2, R2, UR4, 0x2 ;  /* 0x0000000402027c11 */ /* 0x000fe2000f8e10ff */
[----:B------:R-:W-:-:S05]  /*02d0*/  IMAD.IADD R0, R0, 0x1, R5 ;  /* 0x0000000100007824 */ /* 0x000fca00078e0205 */
[----:B------:R-:W-:Y:S01]  /*02e0*/  LEA R0, R0, UR4, 0x2 ;  /* 0x0000000400007c11 */ /* 0x000fe2000f8e10ff */
[----:B--2---:R1:W-:Y:S04]  /*02f0*/  STS [R3], R10 ;  /* 0x0000000a03007388 */ /* 0x0043e80000000800 */
[----:B------:R1:W-:Y:S01]  /*0300*/  STS [R2+0x10], R11 ;  /* 0x0000100b02007388 */ /* 0x0003e20000000800 */
[----:B------:R-:W-:Y:S06]  /*0310*/  BAR.SYNC.DEFER_BLOCKING 0x0 ;  /* 0x0000000000007b1d */ /* 0x000fec0000010000 */
[----:B-1----:R-:W-:Y:S05]  /*0320*/  @!P0 EXIT ;  /* 0x000000000000894d */ /* 0x002fea0003800000 */
[----:B------:R-:W-:Y:S01]  /*0330*/  LDS R4, [R0] ;  /* 0x0000000000047984 */ /* 0x000fe20000000800 */
[----:B------:R-:W0:Y:S01]  /*0340*/  LDC.64 R2, c[0x0][0x218] ;  /* 0x00008600ff027b82 */ /* 0x000e220000000a00 */
[----:B------:R-:W-:Y:S02]  /*0350*/  IMAD R7, R7, 0x4, R6 ;  /* 0x0000000407077824 */ /* 0x000fe400078e0206 */
[----:B------:R-:W1:Y:S02]  /*0360*/  LDS R5, [R0+0x4] ;  /* 0x0000040000057984 */ /* 0x000e640000000800 */
[----:B0-----:R-:W-:-:S05]  /*0370*/  IMAD.WIDE R2, R7, 0x4, R2 ;  /* 0x0000000407027825 */ /* 0x001fca00078e0202 */
[----:B-1----:R-:W-:Y:S01]  /*0380*/  STG.E.64 desc[UR6][R2.64], R4 ;  /* 0x0000000402007986 */ /* 0x002fe2000c101b06 */
[----:B------:R-:W-:Y:S05]  /*0390*/  EXIT ;  /* 0x000000000000794d */ /* 0x000fea0003800000 */
.L_x_0:
[----:B------:R-:W-:-:S00]  /*03a0*/  BRA `(.L_x_0) ;  /* 0xfffffffc00fc7947 */ /* 0x000fc0000383ffff */
[----:B------:R-:W-:-:S00]  /*03b0*/  NOP ;  /* 0x0000000000007918 */ /* 0x000fc00000000000 */
        /* <DEDUP_REMOVED lines=12> */
.L_x_1:


//--------------------- .nv.shared.triton_poi_fused_clone_2 --------------------------
	.section	.nv.shared.triton_poi_fused_clone_2,"aw",@nobits
	.sectionflags	@""
	.align	16
	.zero		1024


//--------------------- .nv.constant0.triton_poi_fused_clone_2 --------------------------
	.section	.nv.constant0.triton_poi_fused_clone_2,"a",@progbits
	.sectionflags	@""
	.align	4
.nv.constant0.triton_poi_fused_clone_2:
	.zero		552
